//
// Generated by NVIDIA NVVM Compiler
//
// Compiler Build ID: CL-36424714
// Cuda compilation tools, release 13.0, V13.0.88
// Based on NVVM 20.0.0
//

.version 9.0
.target sm_100
.address_size 64

	// .globl	_Z20radial_search_kernelPKfS0_ffiPiS1_

.visible .entry _Z20radial_search_kernelPKfS0_ffiPiS1_(
	.param .u64 .ptr .align 1 _Z20radial_search_kernelPKfS0_ffiPiS1__param_0,
	.param .u64 .ptr .align 1 _Z20radial_search_kernelPKfS0_ffiPiS1__param_1,
	.param .f32 _Z20radial_search_kernelPKfS0_ffiPiS1__param_2,
	.param .f32 _Z20radial_search_kernelPKfS0_ffiPiS1__param_3,
	.param .u32 _Z20radial_search_kernelPKfS0_ffiPiS1__param_4,
	.param .u64 .ptr .align 1 _Z20radial_search_kernelPKfS0_ffiPiS1__param_5,
	.param .u64 .ptr .align 1 _Z20radial_search_kernelPKfS0_ffiPiS1__param_6
)
{
	.reg .pred 	%p<3>;
	.reg .b32 	%r<8>;
	.reg .b32 	%f<17>;
	.reg .b64 	%rd<13>;

	ld.param.u64 	%rd1, [_Z20radial_search_kernelPKfS0_ffiPiS1__param_0];
	ld.param.u64 	%rd2, [_Z20radial_search_kernelPKfS0_ffiPiS1__param_1];
	ld.param.f32 	%f1, [_Z20radial_search_kernelPKfS0_ffiPiS1__param_2];
	ld.param.f32 	%f2, [_Z20radial_search_kernelPKfS0_ffiPiS1__param_3];
	ld.param.u32 	%r2, [_Z20radial_search_kernelPKfS0_ffiPiS1__param_4];
	ld.param.u64 	%rd3, [_Z20radial_search_kernelPKfS0_ffiPiS1__param_5];
	ld.param.u64 	%rd4, [_Z20radial_search_kernelPKfS0_ffiPiS1__param_6];
	mov.u32 	%r3, %ctaid.x;
	mov.u32 	%r4, %ntid.x;
	mov.u32 	%r5, %tid.x;
	mad.lo.s32 	%r1, %r3, %r4, %r5;
	setp.ge.s32 	%p1, %r1, %r2;
	@%p1 bra 	$L__BB0_3;
	cvta.to.global.u64 	%rd5, %rd1;
	cvta.to.global.u64 	%rd6, %rd2;
	mul.lo.s32 	%r6, %r1, 3;
	mul.wide.s32 	%rd7, %r6, 4;
	add.s64 	%rd8, %rd5, %rd7;
	ld.global.f32 	%f3, [%rd8];
	ld.global.f32 	%f4, [%rd6];
	sub.f32 	%f5, %f3, %f4;
	ld.global.f32 	%f6, [%rd8+4];
	ld.global.f32 	%f7, [%rd6+4];
	sub.f32 	%f8, %f6, %f7;
	ld.global.f32 	%f9, [%rd8+8];
	ld.global.f32 	%f10, [%rd6+8];
	sub.f32 	%f11, %f9, %f10;
	mul.f32 	%f12, %f8, %f8;
	fma.rn.f32 	%f13, %f5, %f5, %f12;
	fma.rn.f32 	%f14, %f11, %f11, %f13;
	sqrt.rn.f32 	%f15, %f14;
	sub.f32 	%f16, %f15, %f1;
	setp.gtu.f32 	%p2, %f16, %f2;
	@%p2 bra 	$L__BB0_3;
	cvta.to.global.u64 	%rd9, %rd4;
	atom.global.add.u32 	%r7, [%rd9], 1;
	cvta.to.global.u64 	%rd10, %rd3;
	mul.wide.s32 	%rd11, %r7, 4;
	add.s64 	%rd12, %rd10, %rd11;
	st.global.u32 	[%rd12], %r1;
$L__BB0_3:
	ret;

}


// ===== COMPILED SASS (sm_100) =====

	.target	sm_100

	.elftype	@"ET_EXEC"


//--------------------- .note.nv.tkinfo           --------------------------
	.section	.note.nv.tkinfo,"",@"SHT_NOTE"
	.sectionflags	@"SHF_NOTE_NV_TKINFO"
	.tkinfo
        /*0018*/ 	.word	0x00000002
        /*0030*/ 	.string	""
        /*0030*/ 	.string	"ptxas"
        /*0030*/ 	.string	"Cuda compilation tools, release 13.0, V13.0.88"
        /*0030*/ 	.string	"Build cuda_13.0.r13.0/compiler.36424714_0"
        /*0030*/ 	.string	"-arch sm_100 -m 64 "



//--------------------- .note.nv.cuinfo           --------------------------
	.section	.note.nv.cuinfo,"",@"SHT_NOTE"
	.sectionflags	@"SHF_NOTE_NV_CUINFO"
        /*0018*/ 	.short	0x0002
        /*001a*/ 	.short	0x0064
        /*001c*/ 	.short	0x0082
	.zero		2


//--------------------- .nv.info                  --------------------------
	.section	.nv.info,"",@"SHT_CUDA_INFO"
	.align	4


	//----- nvinfo : EIATTR_REGCOUNT
	.align		4
        /*0000*/ 	.byte	0x04, 0x2f
        /*0002*/ 	.short	(.L_1 - .L_0)
	.align		4
.L_0:
        /*0004*/ 	.word	index@(_Z20radial_search_kernelPKfS0_ffiPiS1_)
        /*0008*/ 	.word	0x0000000e


	//----- nvinfo : EIATTR_FRAME_SIZE
	.align		4
.L_1:
        /*000c*/ 	.byte	0x04, 0x11
        /*000e*/ 	.short	(.L_3 - .L_2)
	.align		4
.L_2:
        /*0010*/ 	.word	index@($__internal_0_$__cuda_sm20_sqrt_rn_f32_slowpath)
        /*0014*/ 	.word	0x00000000


	//----- nvinfo : EIATTR_FRAME_SIZE
	.align		4
.L_3:
        /*0018*/ 	.byte	0x04, 0x11
        /*001a*/ 	.short	(.L_5 - .L_4)
	.align		4
.L_4:
        /*001c*/ 	.word	index@(_Z20radial_search_kernelPKfS0_ffiPiS1_)
        /*0020*/ 	.word	0x00000000


	//----- nvinfo : EIATTR_MIN_STACK_SIZE
	.align		4
.L_5:
        /*0024*/ 	.byte	0x04, 0x12
        /*0026*/ 	.short	(.L_7 - .L_6)
	.align		4
.L_6:
        /*0028*/ 	.word	index@(_Z20radial_search_kernelPKfS0_ffiPiS1_)
        /*002c*/ 	.word	0x00000000
.L_7:


//--------------------- .nv.compat                --------------------------
	.section	.nv.compat,"",@"SHT_CUDA_COMPAT_INFO"
	.align	4
        /*0000*/ 	.byte	0x02, 0x09, 0x00, 0x00, 0x02, 0x02, 0x01, 0x00, 0x02, 0x05, 0x05, 0x00, 0x03, 0x07, 0x01, 0x01
        /*0010*/ 	.byte	0x02, 0x03, 0x00, 0x00, 0x02, 0x06, 0x01, 0x00, 0x04, 0x0b, 0x08, 0x00, 0x01, 0x00, 0x00, 0x00
        /*0020*/ 	.byte	0x00, 0x00, 0x00, 0x00


//--------------------- .nv.info._Z20radial_search_kernelPKfS0_ffiPiS1_ --------------------------
	.section	.nv.info._Z20radial_search_kernelPKfS0_ffiPiS1_,"",@"SHT_CUDA_INFO"
	.sectionflags	@""
	.align	4


	//----- nvinfo : EIATTR_CUDA_API_VERSION
	.align		4
        /*0000*/ 	.byte	0x04, 0x37
        /*0002*/ 	.short	(.L_9 - .L_8)
.L_8:
        /*0004*/ 	.word	0x00000082


	//----- nvinfo : EIATTR_KPARAM_INFO
	.align		4
.L_9:
        /*0008*/ 	.byte	0x04, 0x17
        /*000a*/ 	.short	(.L_11 - .L_10)
.L_10:
        /*000c*/ 	.word	0x00000000
        /*0010*/ 	.short	0x0006
        /*0012*/ 	.short	0x0028
        /*0014*/ 	.byte	0x00, 0xf5, 0x21, 0x00


	//----- nvinfo : EIATTR_KPARAM_INFO
	.align		4
.L_11:
        /*0018*/ 	.byte	0x04, 0x17
        /*001a*/ 	.short	(.L_13 - .L_12)
.L_12:
        /*001c*/ 	.word	0x00000000
        /*0020*/ 	.short	0x0005
        /*0022*/ 	.short	0x0020
        /*0024*/ 	.byte	0x00, 0xf5, 0x21, 0x00


	//----- nvinfo : EIATTR_KPARAM_INFO
	.align		4
.L_13:
        /*0028*/ 	.byte	0x04, 0x17
        /*002a*/ 	.short	(.L_15 - .L_14)
.L_14:
        /*002c*/ 	.word	0x00000000
        /*0030*/ 	.short	0x0004
        /*0032*/ 	.short	0x0018
        /*0034*/ 	.byte	0x00, 0xf0, 0x11, 0x00


	//----- nvinfo : EIATTR_KPARAM_INFO
	.align		4
.L_15:
        /*0038*/ 	.byte	0x04, 0x17
        /*003a*/ 	.short	(.L_17 - .L_16)
.L_16:
        /*003c*/ 	.word	0x00000000
        /*0040*/ 	.short	0x0003
        /*0042*/ 	.short	0x0014
        /*0044*/ 	.byte	0x00, 0xf0, 0x11, 0x00


	//----- nvinfo : EIATTR_KPARAM_INFO
	.align		4
.L_17:
        /*0048*/ 	.byte	0x04, 0x17
        /*004a*/ 	.short	(.L_19 - .L_18)
.L_18:
        /*004c*/ 	.word	0x00000000
        /*0050*/ 	.short	0x0002
        /*0052*/ 	.short	0x0010
        /*0054*/ 	.byte	0x00, 0xf0, 0x11, 0x00


	//----- nvinfo : EIATTR_KPARAM_INFO
	.align		4
.L_19:
        /*0058*/ 	.byte	0x04, 0x17
        /*005a*/ 	.short	(.L_21 - .L_20)
.L_20:
        /*005c*/ 	.word	0x00000000
        /*0060*/ 	.short	0x0001
        /*0062*/ 	.short	0x0008
        /*0064*/ 	.byte	0x00, 0xf5, 0x21, 0x00


	//----- nvinfo : EIATTR_KPARAM_INFO
	.align		4
.L_21:
        /*0068*/ 	.byte	0x04, 0x17
        /*006a*/ 	.short	(.L_23 - .L_22)
.L_22:
        /*006c*/ 	.word	0x00000000
        /*0070*/ 	.short	0x0000
        /*0072*/ 	.short	0x0000
        /*0074*/ 	.byte	0x00, 0xf5, 0x21, 0x00


	//----- nvinfo : EIATTR_SPARSE_MMA_MASK
	.align		4
.L_23:
        /*0078*/ 	.byte	0x03, 0x50
        /*007a*/ 	.short	0x0000


	//----- nvinfo : EIATTR_MAXREG_COUNT
	.align		4
        /*007c*/ 	.byte	0x03, 0x1b
        /*007e*/ 	.short	0x00ff


	//----- nvinfo : EIATTR_MERCURY_ISA_VERSION
	.align		4
        /*0080*/ 	.byte	0x03, 0x5f
        /*0082*/ 	.short	0x0101


	//----- nvinfo : EIATTR_INT_WARP_WIDE_INSTR_OFFSETS
	.align		4
        /*0084*/ 	.byte	0x04, 0x31
        /*0086*/ 	.short	(.L_25 - .L_24)


	//   ....[0]....
.L_24:
        /*0088*/ 	.word	0x000002c0


	//   ....[1]....
        /*008c*/ 	.word	0x00000360


	//----- nvinfo : EIATTR_VRC_CTA_INIT_COUNT
	.align		4
.L_25:
        /*0090*/ 	.byte	0x02, 0x4a
	.zero		1
	.zero		1


	//----- nvinfo : EIATTR_EXIT_INSTR_OFFSETS
	.align		4
        /*0094*/ 	.byte	0x04, 0x1c
        /*0096*/ 	.short	(.L_27 - .L_26)


	//   ....[0]....
.L_26:
        /*0098*/ 	.word	0x00000070


	//   ....[1]....
        /*009c*/ 	.word	0x000002a0


	//   ....[2]....
        /*00a0*/ 	.word	0x000003a0


	//----- nvinfo : EIATTR_CRS_STACK_SIZE
	.align		4
.L_27:
        /*00a4*/ 	.byte	0x04, 0x1e
        /*00a6*/ 	.short	(.L_29 - .L_28)
.L_28:
        /*00a8*/ 	.word	0x00000000


	//----- nvinfo : EIATTR_CBANK_PARAM_SIZE
	.align		4
.L_29:
        /*00ac*/ 	.byte	0x03, 0x19
        /*00ae*/ 	.short	0x0030


	//----- nvinfo : EIATTR_PARAM_CBANK
	.align		4
        /*00b0*/ 	.byte	0x04, 0x0a
        /*00b2*/ 	.short	(.L_31 - .L_30)
	.align		4
.L_30:
        /*00b4*/ 	.word	index@(.nv.constant0._Z20radial_search_kernelPKfS0_ffiPiS1_)
        /*00b8*/ 	.short	0x0380
        /*00ba*/ 	.short	0x0030


	//----- nvinfo : EIATTR_SW_WAR
	.align		4
.L_31:
        /*00bc*/ 	.byte	0x04, 0x36
        /*00be*/ 	.short	(.L_33 - .L_32)
.L_32:
        /*00c0*/ 	.word	0x00000008
.L_33:


//--------------------- .nv.callgraph             --------------------------
	.section	.nv.callgraph,"",@"SHT_CUDA_CALLGRAPH"
	.align	4
	.sectionentsize	8
	.align		4
        /*0000*/ 	.word	0x00000000
	.align		4
        /*0004*/ 	.word	0xffffffff
	.align		4
        /*0008*/ 	.word	0x00000000
	.align		4
        /*000c*/ 	.word	0xfffffffe
	.align		4
        /*0010*/ 	.word	0x00000000
	.align		4
        /*0014*/ 	.word	0xfffffffd
	.align		4
        /*0018*/ 	.word	0x00000000
	.align		4
        /*001c*/ 	.word	0xfffffffc


//--------------------- .text._Z20radial_search_kernelPKfS0_ffiPiS1_ --------------------------
	.section	.text._Z20radial_search_kernelPKfS0_ffiPiS1_,"ax",@progbits
	.align	128
        .global         _Z20radial_search_kernelPKfS0_ffiPiS1_
        .type           _Z20radial_search_kernelPKfS0_ffiPiS1_,@function
        .size           _Z20radial_search_kernelPKfS0_ffiPiS1_,(.L_x_5 - _Z20radial_search_kernelPKfS0_ffiPiS1_)
        .other          _Z20radial_search_kernelPKfS0_ffiPiS1_,@"STO_CUDA_ENTRY STV_DEFAULT"
_Z20radial_search_kernelPKfS0_ffiPiS1_:
.text._Z20radial_search_kernelPKfS0_ffiPiS1_:
[----:B------:R-:W-:Y:S01]  /*0000*/  LDC R1, c[0x0][0x37c] ;  /* 0x0000df00ff017b82 */ /* 0x000fe20000000800 */
[----:B------:R-:W0:Y:S07]  /*0010*/  S2R R3, SR_TID.X ;  /* 0x0000000000037919 */ /* 0x000e2e0000002100 */
[----:B------:R-:W0:Y:S01]  /*0020*/  S2UR UR4, SR_CTAID.X ;  /* 0x00000000000479c3 */ /* 0x000e220000002500 */
[----:B------:R-:W1:Y:S07]  /*0030*/  LDCU UR5, c[0x0][0x398] ;  /* 0x00007300ff0577ac */ /* 0x000e6e0008000800 */
[----:B------:R-:W0:Y:S02]  /*0040*/  LDC R2, c[0x0][0x360] ;  /* 0x0000d800ff027b82 */ /* 0x000e240000000800 */
[----:B0-----:R-:W-:-:S05]  /*0050*/  IMAD R2, R2, UR4, R3 ;  /* 0x0000000402027c24 */ /* 0x001fca000f8e0203 */
[----:B-1----:R-:W-:-:S13]  /*0060*/  ISETP.GE.AND P0, PT, R2, UR5, PT ;  /* 0x0000000502007c0c */ /* 0x002fda000bf06270 */
[----:B------:R-:W-:Y:S05]  /*0070*/  @P0 EXIT ;  /* 0x000000000000094d */ /* 0x000fea0003800000 */
[----:B------:R-:W0:Y:S01]  /*0080*/  LDC.64 R4, c[0x0][0x380] ;  /* 0x0000e000ff047b82 */ /* 0x000e220000000a00 */
[----:B------:R-:W1:Y:S01]  /*0090*/  LDCU.64 UR4, c[0x0][0x358] ;  /* 0x00006b00ff0477ac */ /* 0x000e620008000a00 */
[----:B------:R-:W-:-:S06]  /*00a0*/  LEA R3, R2, R2, 0x1 ;  /* 0x0000000202037211 */ /* 0x000fcc00078e08ff */
[----:B------:R-:W2:Y:S01]  /*00b0*/  LDC.64 R6, c[0x0][0x388] ;  /* 0x0000e200ff067b82 */ /* 0x000ea20000000a00 */
[----:B0-----:R-:W-:-:S05]  /*00c0*/  IMAD.WIDE R4, R3, 0x4, R4 ;  /* 0x0000000403047825 */ /* 0x001fca00078e0204 */
[----:B-1----:R-:W3:Y:S04]  /*00d0*/  LDG.E R8, desc[UR4][R4.64+0x4] ;  /* 0x0000040404087981 */ /* 0x002ee8000c1e1900 */
[----:B--2---:R-:W3:Y:S04]  /*00e0*/  LDG.E R9, desc[UR4][R6.64+0x4] ;  /* 0x0000040406097981 */ /* 0x004ee8000c1e1900 */
[----:B------:R-:W2:Y:S04]  /*00f0*/  LDG.E R3, desc[UR4][R6.64] ;  /* 0x0000000406037981 */ /* 0x000ea8000c1e1900 */
[----:B------:R-:W2:Y:S04]  /*0100*/  LDG.E R0, desc[UR4][R4.64] ;  /* 0x0000000404007981 */ /* 0x000ea8000c1e1900 */
[----:B------:R-:W4:Y:S04]  /*0110*/  LDG.E R10, desc[UR4][R4.64+0x8] ;  /* 0x00000804040a7981 */ /* 0x000f28000c1e1900 */
[----:B------:R-:W4:Y:S01]  /*0120*/  LDG.E R11, desc[UR4][R6.64+0x8] ;  /* 0x00000804060b7981 */ /* 0x000f22000c1e1900 */
[----:B------:R-:W-:Y:S01]  /*0130*/  BSSY.RECONVERGENT B0, `(.L_x_0) ;  /* 0x0000013000007945 */ /* 0x000fe20003800200 */
[----:B---3--:R-:W-:Y:S01]  /*0140*/  FADD R8, R8, -R9 ;  /* 0x8000000908087221 */ /* 0x008fe20000000000 */
[----:B--2---:R-:W-:-:S03]  /*0150*/  FADD R0, R0, -R3 ;  /* 0x8000000300007221 */ /* 0x004fc60000000000 */
[----:B------:R-:W-:-:S04]  /*0160*/  FMUL R3, R8, R8 ;  /* 0x0000000808037220 */ /* 0x000fc80000400000 */
[----:B------:R-:W-:Y:S01]  /*0170*/  FFMA R3, R0, R0, R3 ;  /* 0x0000000000037223 */ /* 0x000fe20000000003 */
[----:B----4-:R-:W-:-:S04]  /*0180*/  FADD R10, R10, -R11 ;  /* 0x8000000b0a0a7221 */ /* 0x010fc80000000000 */
[----:B------:R-:W-:-:S05]  /*0190*/  FFMA R0, R10, R10, R3 ;  /* 0x0000000a0a007223 */ /* 0x000fca0000000003 */
[----:B------:R-:W-:Y:S01]  /*01a0*/  IADD3 R8, PT, PT, R0, -0xd000000, RZ ;  /* 0xf300000000087810 */ /* 0x000fe20007ffe0ff */
[----:B------:R0:W1:Y:S03]  /*01b0*/  MUFU.RSQ R3, R0 ;  /* 0x0000000000037308 */ /* 0x0000660000001400 */
[----:B------:R-:W-:-:S13]  /*01c0*/  ISETP.GT.U32.AND P0, PT, R8, 0x727fffff, PT ;  /* 0x727fffff0800780c */ /* 0x000fda0003f04070 */
[----:B0-----:R-:W-:Y:S05]  /*01d0*/  @!P0 BRA `(.L_x_1) ;  /* 0x0000000000108947 */ /* 0x001fea0003800000 */
[----:B------:R-:W-:-:S07]  /*01e0*/  MOV R8, 0x200 ;  /* 0x0000020000087802 */ /* 0x000fce0000000f00 */
[----:B-1----:R-:W-:Y:S05]  /*01f0*/  CALL.REL.NOINC `($__internal_0_$__cuda_sm20_sqrt_rn_f32_slowpath) ;  /* 0x00000000006c7944 */ /* 0x002fea0003c00000 */
[----:B------:R-:W-:Y:S01]  /*0200*/  MOV R0, R3 ;  /* 0x0000000300007202 */ /* 0x000fe20000000f00 */
[----:B------:R-:W-:Y:S06]  /*0210*/  BRA `(.L_x_2) ;  /* 0x0000000000107947 */ /* 0x000fec0003800000 */
.L_x_1:
[----:B-1----:R-:W-:Y:S01]  /*0220*/  FMUL.FTZ R5, R0, R3 ;  /* 0x0000000300057220 */ /* 0x002fe20000410000 */
[----:B------:R-:W-:-:S03]  /*0230*/  FMUL.FTZ R3, R3, 0.5 ;  /* 0x3f00000003037820 */ /* 0x000fc60000410000 */
[----:B------:R-:W-:-:S04]  /*0240*/  FFMA R0, -R5, R5, R0 ;  /* 0x0000000505007223 */ /* 0x000fc80000000100 */
[----:B------:R-:W-:-:S07]  /*0250*/  FFMA R0, R0, R3, R5 ;  /* 0x0000000300007223 */ /* 0x000fce0000000005 */
.L_x_2:
[----:B------:R-:W-:Y:S05]  /*0260*/  BSYNC.RECONVERGENT B0 ;  /* 0x0000000000007941 */ /* 0x000fea0003800200 */
.L_x_0:
[----:B------:R-:W0:Y:S02]  /*0270*/  LDCU.64 UR6, c[0x0][0x390] ;  /* 0x00007200ff0677ac */ /* 0x000e240008000a00 */
[----:B0-----:R-:W-:-:S05]  /*0280*/  FADD R0, R0, -UR6 ;  /* 0x8000000600007e21 */ /* 0x001fca0008000000 */
[----:B------:R-:W-:-:S13]  /*0290*/  FSETP.GTU.AND P0, PT, R0, UR7, PT ;  /* 0x0000000700007c0b */ /* 0x000fda000bf0c000 */
[----:B------:R-:W-:Y:S05]  /*02a0*/  @P0 EXIT ;  /* 0x000000000000094d */ /* 0x000fea0003800000 */
[----:B------:R-:W0:Y:S01]  /*02b0*/  S2R R3, SR_LANEID ;  /* 0x0000000000037919 */ /* 0x000e220000000000 */
[----:B------:R-:W-:Y:S01]  /*02c0*/  VOTEU.ANY UR6, UPT, PT ;  /* 0x0000000000067886 */ /* 0x000fe200038e0100 */
[----:B------:R-:W1:Y:S01]  /*02d0*/  LDC.64 R4, c[0x0][0x3a8] ;  /* 0x0000ea00ff047b82 */ /* 0x000e620000000a00 */
[----:B------:R-:W0:Y:S01]  /*02e0*/  FLO.U32 R0, UR6 ;  /* 0x0000000600007d00 */ /* 0x000e2200080e0000 */
[----:B------:R-:W2:Y:S06]  /*02f0*/  S2R R8, SR_LTMASK ;  /* 0x0000000000087919 */ /* 0x000eac0000003900 */
[----:B------:R-:W3:Y:S01]  /*0300*/  LDC.64 R6, c[0x0][0x3a0] ;  /* 0x0000e800ff067b82 */ /* 0x000ee20000000a00 */
[----:B------:R-:W1:Y:S01]  /*0310*/  POPC R9, UR6 ;  /* 0x0000000600097d09 */ /* 0x000e620008000000 */
[----:B0-----:R-:W-:-:S13]  /*0320*/  ISETP.EQ.U32.AND P0, PT, R0, R3, PT ;  /* 0x000000030000720c */ /* 0x001fda0003f02070 */
[----:B-1----:R-:W4:Y:S01]  /*0330*/  @P0 ATOMG.E.ADD.STRONG.GPU PT, R5, desc[UR4][R4.64], R9 ;  /* 0x80000009040509a8 */ /* 0x002f2200081ef104 */
[----:B--2---:R-:W-:-:S06]  /*0340*/  LOP3.LUT R8, R8, UR6, RZ, 0xc0, !PT ;  /* 0x0000000608087c12 */ /* 0x004fcc000f8ec0ff */
[----:B------:R-:W0:Y:S01]  /*0350*/  POPC R8, R8 ;  /* 0x0000000800087309 */ /* 0x000e220000000000 */
[----:B----4-:R-:W0:Y:S02]  /*0360*/  SHFL.IDX PT, R3, R5, R0, 0x1f ;  /* 0x00001f0005037589 */ /* 0x010e2400000e0000 */
[----:B0-----:R-:W-:-:S05]  /*0370*/  IADD3 R3, PT, PT, R3, R8, RZ ;  /* 0x0000000803037210 */ /* 0x001fca0007ffe0ff */
[----:B---3--:R-:W-:-:S05]  /*0380*/  IMAD.WIDE R6, R3, 0x4, R6 ;  /* 0x0000000403067825 */ /* 0x008fca00078e0206 */
[----:B------:R-:W-:Y:S01]  /*0390*/  STG.E desc[UR4][R6.64], R2 ;  /* 0x0000000206007986 */ /* 0x000fe2000c101904 */
[----:B------:R-:W-:Y:S05]  /*03a0*/  EXIT ;  /* 0x000000000000794d */ /* 0x000fea0003800000 */
        .weak           $__internal_0_$__cuda_sm20_sqrt_rn_f32_slowpath
        .type           $__internal_0_$__cuda_sm20_sqrt_rn_f32_slowpath,@function
        .size           $__internal_0_$__cuda_sm20_sqrt_rn_f32_slowpath,(.L_x_5 - $__internal_0_$__cuda_sm20_sqrt_rn_f32_slowpath)
$__internal_0_$__cuda_sm20_sqrt_rn_f32_slowpath:
[----:B------:R-:W-:-:S13]  /*03b0*/  LOP3.LUT P0, RZ, R0, 0x7fffffff, RZ, 0xc0, !PT ;  /* 0x7fffffff00ff7812 */ /* 0x000fda000780c0ff */
[----:B------:R-:W-:Y:S01]  /*03c0*/  @!P0 MOV R3, R0 ;  /* 0x0000000000038202 */ /* 0x000fe20000000f00 */
[----:B------:R-:W-:Y:S06]  /*03d0*/  @!P0 BRA `(.L_x_3) ;  /* 0x0000000000408947 */ /* 0x000fec0003800000 */
[----:B------:R-:W-:-:S13]  /*03e0*/  FSETP.GEU.FTZ.AND P0, PT, R0, RZ, PT ;  /* 0x000000ff0000720b */ /* 0x000fda0003f1e000 */
[----:B------:R-:W-:Y:S01]  /*03f0*/  @!P0 MOV R3, 0x7fffffff ;  /* 0x7fffffff00038802 */ /* 0x000fe20000000f00 */
[----:B------:R-:W-:Y:S06]  /*0400*/  @!P0 BRA `(.L_x_3) ;  /* 0x0000000000348947 */ /* 0x000fec0003800000 */
[----:B------:R-:W-:-:S13]  /*0410*/  FSETP.GTU.FTZ.AND P0, PT, |R0|, +INF , PT ;  /* 0x7f8000000000780b */ /* 0x000fda0003f1c200 */
[----:B------:R-:W-:Y:S01]  /*0420*/  @P0 FADD.FTZ R3, R0, 1 ;  /* 0x3f80000000030421 */ /* 0x000fe20000010000 */
[----:B------:R-:W-:Y:S06]  /*0430*/  @P0 BRA `(.L_x_3) ;  /* 0x0000000000280947 */ /* 0x000fec0003800000 */
[----:B------:R-:W-:-:S13]  /*0440*/  FSETP.NEU.FTZ.AND P0, PT, |R0|, +INF , PT ;  /* 0x7f8000000000780b */ /* 0x000fda0003f1d200 */
[----:B------:R-:W-:-:S04]  /*0450*/  @P0 FFMA R4, R0, 1.84467440737095516160e+19, RZ ;  /* 0x5f80000000040823 */ /* 0x000fc800000000ff */
[----:B------:R-:W0:Y:S02]  /*0460*/  @P0 MUFU.RSQ R3, R4 ;  /* 0x0000000400030308 */ /* 0x000e240000001400 */
[----:B0-----:R-:W-:Y:S01]  /*0470*/  @P0 FMUL.FTZ R5, R4, R3 ;  /* 0x0000000304050220 */ /* 0x001fe20000410000 */
[----:B------:R-:W-:Y:S01]  /*0480*/  @P0 FMUL.FTZ R7, R3, 0.5 ;  /* 0x3f00000003070820 */ /* 0x000fe20000410000 */
[----:B------:R-:W-:Y:S02]  /*0490*/  @!P0 MOV R3, R0 ;  /* 0x0000000000038202 */ /* 0x000fe40000000f00 */
[----:B------:R-:W-:-:S04]  /*04a0*/  @P0 FADD.FTZ R6, -R5, -RZ ;  /* 0x800000ff05060221 */ /* 0x000fc80000010100 */
[----:B------:R-:W-:-:S04]  /*04b0*/  @P0 FFMA R6, R5, R6, R4 ;  /* 0x0000000605060223 */ /* 0x000fc80000000004 */
[----:B------:R-:W-:-:S04]  /*04c0*/  @P0 FFMA R6, R6, R7, R5 ;  /* 0x0000000706060223 */ /* 0x000fc80000000005 */
[----:B------:R-:W-:-:S07]  /*04d0*/  @P0 FMUL.FTZ R3, R6, 2.3283064365386962891e-10 ;  /* 0x2f80000006030820 */ /* 0x000fce0000410000 */
.L_x_3:
[----:B------:R-:W-:Y:S01]  /*04e0*/  HFMA2 R5, -RZ, RZ, 0, 0 ;  /* 0x00000000ff057431 */ /* 0x000fe200000001ff */
[----:B------:R-:W-:-:S04]  /*04f0*/  MOV R4, R8 ;  /* 0x0000000800047202 */ /* 0x000fc80000000f00 */
[----:B------:R-:W-:Y:S05]  /*0500*/  RET.REL.NODEC R4 `(_Z20radial_search_kernelPKfS0_ffiPiS1_) ;  /* 0xfffffff804bc7950 */ /* 0x000fea0003c3ffff */
.L_x_4:
[----:B------:R-:W-:-:S00]  /*0510*/  BRA `(.L_x_4) ;  /* 0xfffffffc00fc7947 */ /* 0x000fc0000383ffff */
[----:B------:R-:W-:-:S00]  /*0520*/  NOP ;  /* 0x0000000000007918 */ /* 0x000fc00000000000 */
        /* <DEDUP_REMOVED lines=13> */
.L_x_5:


//--------------------- .nv.shared.reserved.0     --------------------------
	.section	.nv.shared.reserved.0,"aw",@nobits
	.weak		__nv_reservedSMEM_offset_0_alias
	.size		__nv_reservedSMEM_offset_0_alias, 0, 64
	.other		__nv_reservedSMEM_offset_0_alias,@"STO_CUDA_RESERVED_SHARED STV_DEFAULT"
__nv_reservedSMEM_offset_0_alias:
	.zero		0
	.zero		64


//--------------------- .nv.constant0._Z20radial_search_kernelPKfS0_ffiPiS1_ --------------------------
	.section	.nv.constant0._Z20radial_search_kernelPKfS0_ffiPiS1_,"a",@progbits
	.sectionflags	@""
	.align	4
.nv.constant0._Z20radial_search_kernelPKfS0_ffiPiS1_:
	.zero		944


//--------------------- SYMBOLS --------------------------

	.type		.nv.reservedSmem.offset0,@object
	.size		.nv.reservedSmem.offset0,0x4
